	.headerflags	@"EF_CUDA_TEXMODE_UNIFIED EF_CUDA_64BIT_ADDRESS EF_CUDA_ACCELERATORS EF_CUDA_SM90 EF_CUDA_VIRTUAL_SM(EF_CUDA_SM90)"
	.elftype	@"ET_EXEC"


//--------------------- .nv.info                  --------------------------
	.section	.nv.info,"",@"SHT_CUDA_INFO"
	.align	4


	//----- nvinfo : EIATTR_REGCOUNT
	.align		4
        /*0000*/ 	.byte	0x04, 0x2f
        /*0002*/ 	.short	(.L_1 - .L_0)
	.align		4
.L_0:
        /*0004*/ 	.word	index@(triton_poi_fused_cat_3)
        /*0008*/ 	.word	0x00000010


	//----- nvinfo : EIATTR_MIN_STACK_SIZE
	.align		4
.L_1:
        /*000c*/ 	.byte	0x04, 0x12
        /*000e*/ 	.short	(.L_3 - .L_2)
	.align		4
.L_2:
        /*0010*/ 	.word	index@(triton_poi_fused_cat_3)
        /*0014*/ 	.word	0x00000000


	//----- nvinfo : EIATTR_FRAME_SIZE
	.align		4
.L_3:
        /*0018*/ 	.byte	0x04, 0x11
        /*001a*/ 	.short	(.L_5 - .L_4)
	.align		4
.L_4:
        /*001c*/ 	.word	index@(triton_poi_fused_cat_3)
        /*0020*/ 	.word	0x00000000


	//----- nvinfo : EIATTR_MIN_STACK_SIZE
	.align		4
.L_5:
        /*0024*/ 	.byte	0x04, 0x12
        /*0026*/ 	.short	(.L_7 - .L_6)
	.align		4
.L_6:
        /*0028*/ 	.word	index@(triton_poi_fused_cat_3)
        /*002c*/ 	.word	0x00000000
.L_7:


//--------------------- .nv.info.triton_poi_fused_cat_3 --------------------------
	.section	.nv.info.triton_poi_fused_cat_3,"",@"SHT_CUDA_INFO"
	.sectionflags	@""
	.align	4


	//----- nvinfo : EIATTR_CUDA_API_VERSION
	.align		4
        /*0000*/ 	.byte	0x04, 0x37
        /*0002*/ 	.short	(.L_9 - .L_8)
.L_8:
        /*0004*/ 	.word	0x0000007c


	//----- nvinfo : EIATTR_KPARAM_INFO
	.align		4
.L_9:
        /*0008*/ 	.byte	0x04, 0x17
        /*000a*/ 	.short	(.L_11 - .L_10)
.L_10:
        /*000c*/ 	.word	0x00000000
        /*0010*/ 	.short	0x0004
        /*0012*/ 	.short	0x0020
        /*0014*/ 	.byte	0x00, 0xf0, 0x11, 0x00


	//----- nvinfo : EIATTR_KPARAM_INFO
	.align		4
.L_11:
        /*0018*/ 	.byte	0x04, 0x17
        /*001a*/ 	.short	(.L_13 - .L_12)
.L_12:
        /*001c*/ 	.word	0x00000000
        /*0020*/ 	.short	0x0003
        /*0022*/ 	.short	0x0018
        /*0024*/ 	.byte	0x00, 0xf4, 0x21, 0x00


	//----- nvinfo : EIATTR_KPARAM_INFO
	.align		4
.L_13:
        /*0028*/ 	.byte	0x04, 0x17
        /*002a*/ 	.short	(.L_15 - .L_14)
.L_14:
        /*002c*/ 	.word	0x00000000
        /*0030*/ 	.short	0x0002
        /*0032*/ 	.short	0x0010
        /*0034*/ 	.byte	0x00, 0xf4, 0x21, 0x00


	//----- nvinfo : EIATTR_KPARAM_INFO
	.align		4
.L_15:
        /*0038*/ 	.byte	0x04, 0x17
        /*003a*/ 	.short	(.L_17 - .L_16)
.L_16:
        /*003c*/ 	.word	0x00000000
        /*0040*/ 	.short	0x0001
        /*0042*/ 	.short	0x0008
        /*0044*/ 	.byte	0x00, 0xf4, 0x21, 0x00


	//----- nvinfo : EIATTR_KPARAM_INFO
	.align		4
.L_17:
        /*0048*/ 	.byte	0x04, 0x17
        /*004a*/ 	.short	(.L_19 - .L_18)
.L_18:
        /*004c*/ 	.word	0x00000000
        /*0050*/ 	.short	0x0000
        /*0052*/ 	.short	0x0000
        /*0054*/ 	.byte	0x00, 0xf4, 0x21, 0x00


	//----- nvinfo : EIATTR_SPARSE_MMA_MASK
	.align		4
.L_19:
        /*0058*/ 	.byte	0x03, 0x50
        /*005a*/ 	.short	0x0000


	//----- nvinfo : EIATTR_MAXREG_COUNT
	.align		4
        /*005c*/ 	.byte	0x03, 0x1b
        /*005e*/ 	.short	0x00ff


	//----- nvinfo : EIATTR_EXIT_INSTR_OFFSETS
	.align		4
        /*0060*/ 	.byte	0x04, 0x1c
        /*0062*/ 	.short	(.L_21 - .L_20)


	//   ....[0]....
.L_20:
        /*0064*/ 	.word	0x000002f0


	//   ....[1]....
        /*0068*/ 	.word	0x00000310


	//----- nvinfo : EIATTR_REQNTID
	.align		4
.L_21:
        /*006c*/ 	.byte	0x04, 0x10
        /*006e*/ 	.short	(.L_23 - .L_22)
.L_22:
        /*0070*/ 	.word	0x00000080
        /*0074*/ 	.word	0x00000001
        /*0078*/ 	.word	0x00000001


	//----- nvinfo : EIATTR_CBANK_PARAM_SIZE
	.align		4
.L_23:
        /*007c*/ 	.byte	0x03, 0x19
        /*007e*/ 	.short	0x0024


	//----- nvinfo : EIATTR_PARAM_CBANK
	.align		4
        /*0080*/ 	.byte	0x04, 0x0a
        /*0082*/ 	.short	(.L_25 - .L_24)
	.align		4
.L_24:
        /*0084*/ 	.word	index@(.nv.constant0.triton_poi_fused_cat_3)
        /*0088*/ 	.short	0x0210
        /*008a*/ 	.short	0x0024


	//----- nvinfo : EIATTR_SW_WAR
	.align		4
.L_25:
        /*008c*/ 	.byte	0x04, 0x36
        /*008e*/ 	.short	(.L_27 - .L_26)
.L_26:
        /*0090*/ 	.word	0x00000008
.L_27:


//--------------------- .nv.callgraph             --------------------------
	.section	.nv.callgraph,"",@"SHT_CUDA_CALLGRAPH"
	.align	4
	.sectionentsize	8
	.align		4
        /*0000*/ 	.word	0x00000000
	.align		4
        /*0004*/ 	.word	0xffffffff
	.align		4
        /*0008*/ 	.word	0x00000000
	.align		4
        /*000c*/ 	.word	0xfffffffe
	.align		4
        /*0010*/ 	.word	0x00000000
	.align		4
        /*0014*/ 	.word	0xfffffffd
	.align		4
        /*0018*/ 	.word	0x00000000
	.align		4
        /*001c*/ 	.word	0xfffffffc


//--------------------- .text.triton_poi_fused_cat_3 --------------------------
	.section	.text.triton_poi_fused_cat_3,"ax",@progbits
	.align	128
        .global         triton_poi_fused_cat_3
        .type           triton_poi_fused_cat_3,@function
        .size           triton_poi_fused_cat_3,(.L_x_1 - triton_poi_fused_cat_3)
        .other          triton_poi_fused_cat_3,@"STO_CUDA_ENTRY STV_DEFAULT"
triton_poi_fused_cat_3:
.text.triton_poi_fused_cat_3:
[----:B------:R-:W0:Y:S02]  /*0000*/  LDC R1, c[0x0][0x28] ;  /* 0x00000a00ff017b82 */ /* 0x000e240000000800 */
[----:B------:R-:W1:Y:S01]  /*0010*/  S2R R0, SR_TID.X ;  /* 0x0000000000007919 */ /* 0x000e620000002100 */
[----:B------:R-:W2:Y:S01]  /*0020*/  LDC.64 R6, c[0x0][0x218] ;  /* 0x00008600ff067b82 */ /* 0x000ea20000000a00 */
[----:B------:R-:W-:Y:S01]  /*0030*/  ULDC.64 UR4, c[0x0][0x208] ;  /* 0x0000820000047ab9 */ /* 0x000fe20000000a00 */
[----:B------:R-:W3:Y:S06]  /*0040*/  S2R R3, SR_CTAID.X ;  /* 0x0000000000037919 */ /* 0x000eec0000002500 */
[----:B------:R-:W4:Y:S01]  /*0050*/  LDC.64 R4, c[0x0][0x220] ;  /* 0x00008800ff047b82 */ /* 0x000f220000000a00 */
[----:B-1----:R-:W-:-:S02]  /*0060*/  LOP3.LUT R0, R0, 0x7f, RZ, 0xc0, !PT ;  /* 0x0000007f00007812 */ /* 0x002fc400078ec0ff */
[----:B---3--:R-:W-:-:S03]  /*0070*/  SHF.R.S32.HI R2, RZ, 0x18, R3 ;  /* 0x00000018ff027819 */ /* 0x008fc60000011403 */
[----:B------:R-:W-:Y:S01]  /*0080*/  IMAD R0, R3, 0x80, R0 ;  /* 0x0000008003007824 */ /* 0x000fe200078e0200 */
[----:B------:R-:W-:-:S04]  /*0090*/  SGXT R3, R2, 0x1 ;  /* 0x000000010203781a */ /* 0x000fc80000000200 */
[----:B------:R-:W-:Y:S02]  /*00a0*/  SHF.R.S32.HI R11, RZ, 0x1f, R0 ;  /* 0x0000001fff0b7819 */ /* 0x000fe40000011400 */
[-C--:B------:R-:W-:Y:S02]  /*00b0*/  LEA.HI R8, R3, R0.reuse, RZ, 0x4 ;  /* 0x0000000003087211 */ /* 0x080fe400078f20ff */
[----:B------:R-:W-:Y:S01]  /*00c0*/  LEA.HI R11, R11, R0, RZ, 0x8 ;  /* 0x000000000b0b7211 */ /* 0x000fe200078f40ff */
[----:B------:R-:W1:Y:S01]  /*00d0*/  LDC.64 R2, c[0x0][0x210] ;  /* 0x00008400ff027b82 */ /* 0x000e620000000a00 */
[----:B------:R-:W-:Y:S02]  /*00e0*/  SHF.R.S32.HI R9, RZ, 0x4, R8 ;  /* 0x00000004ff097819 */ /* 0x000fe40000011408 */
[----:B------:R-:W-:Y:S02]  /*00f0*/  LOP3.LUT R13, R8, 0xfffffff0, RZ, 0xc0, !PT ;  /* 0xfffffff0080d7812 */ /* 0x000fe400078ec0ff */
[----:B------:R-:W-:-:S02]  /*0100*/  LEA.HI R10, R9, R9, RZ, 0x4 ;  /* 0x00000009090a7211 */ /* 0x000fc400078f20ff */
[----:B------:R-:W-:Y:S01]  /*0110*/  SHF.R.S32.HI R8, RZ, 0x8, R11 ;  /* 0x00000008ff087819 */ /* 0x000fe2000001140b */
[----:B------:R-:W-:Y:S01]  /*0120*/  IMAD.IADD R13, R0, 0x1, -R13 ;  /* 0x00000001000d7824 */ /* 0x000fe200078e0a0d */
[----:B------:R-:W-:Y:S02]  /*0130*/  LOP3.LUT R10, R10, 0xfffffff0, RZ, 0xc0, !PT ;  /* 0xfffffff00a0a7812 */ /* 0x000fe400078ec0ff */
[----:B------:R-:W-:Y:S01]  /*0140*/  ISETP.GE.AND P0, PT, R0, 0x400, PT ;  /* 0x000004000000780c */ /* 0x000fe20003f06270 */
[----:B------:R-:W-:Y:S01]  /*0150*/  IMAD R13, R8, 0x40, R13 ;  /* 0x00000040080d7824 */ /* 0x000fe200078e020d */
[----:B------:R-:W-:Y:S01]  /*0160*/  LOP3.LUT R11, R11, 0xffffff00, RZ, 0xc0, !PT ;  /* 0xffffff000b0b7812 */ /* 0x000fe200078ec0ff */
[----:B------:R-:W-:-:S04]  /*0170*/  IMAD.IADD R10, R9, 0x1, -R10 ;  /* 0x00000001090a7824 */ /* 0x000fc800078e0a0a */
[C---:B------:R-:W-:Y:S01]  /*0180*/  VIADD R9, R10.reuse, 0xfffffff4 ;  /* 0xfffffff40a097836 */ /* 0x040fe20000000000 */
[----:B------:R-:W-:Y:S01]  /*0190*/  ISETP.GT.AND P3, PT, R10, 0xb, !P0 ;  /* 0x0000000b0a00780c */ /* 0x000fe20004764270 */
[----:B------:R-:W-:Y:S01]  /*01a0*/  IMAD.IADD R11, R0, 0x1, -R11 ;  /* 0x00000001000b7824 */ /* 0x000fe200078e0a0b */
[----:B------:R-:W-:Y:S01]  /*01b0*/  ISETP.GE.AND P1, PT, R10, 0xc, PT ;  /* 0x0000000c0a00780c */ /* 0x000fe20003f26270 */
[C---:B------:R-:W-:Y:S02]  /*01c0*/  IMAD R13, R9.reuse, 0x10, R13 ;  /* 0x00000010090d7824 */ /* 0x040fe400078e020d */
[----:B----4-:R-:W-:Y:S01]  /*01d0*/  IMAD.WIDE R4, R9, 0x4, R4 ;  /* 0x0000000409047825 */ /* 0x010fe200078e0204 */
[----:B------:R-:W-:-:S03]  /*01e0*/  ISETP.LT.AND P2, PT, R0, 0x400, !P1 ;  /* 0x000004000000780c */ /* 0x000fc60004f41270 */
[----:B--2---:R-:W-:Y:S01]  /*01f0*/  IMAD.WIDE R6, R13, 0x4, R6 ;  /* 0x000000040d067825 */ /* 0x004fe200078e0206 */
[----:B------:R-:W-:-:S03]  /*0200*/  CS2R R12, SRZ ;  /* 0x00000000000c7805 */ /* 0x000fc6000001ff00 */
[----:B------:R-:W-:Y:S02]  /*0210*/  IMAD R11, R8, 0xc0, R11 ;  /* 0x000000c0080b7824 */ /* 0x000fe400078e020b */
[----:B------:R-:W-:Y:S01]  /*0220*/  IMAD.MOV.U32 R10, RZ, RZ, RZ ;  /* 0x000000ffff0a7224 */ /* 0x000fe200078e00ff */
[----:B------:R-:W2:Y:S01]  /*0230*/  @P3 LDG.E.EL R13, desc[UR4][R4.64] ;  /* 0x00000004040d3981 */ /* 0x000ea2000c2e1900 */
[----:B-1----:R-:W-:Y:S01]  /*0240*/  IMAD.WIDE R2, R11, 0x4, R2 ;  /* 0x000000040b027825 */ /* 0x002fe200078e0202 */
[----:B------:R-:W1:Y:S02]  /*0250*/  LDC.64 R8, c[0x0][0x228] ;  /* 0x00008a00ff087b82 */ /* 0x000e640000000a00 */
[----:B------:R-:W3:Y:S04]  /*0260*/  @P3 LDG.E R12, desc[UR4][R6.64] ;  /* 0x00000004060c3981 */ /* 0x000ee8000c1e1900 */
[----:B------:R-:W4:Y:S01]  /*0270*/  @P2 LDG.E R10, desc[UR4][R2.64] ;  /* 0x00000004020a2981 */ /* 0x000f22000c1e1900 */
[----:B-1----:R-:W-:Y:S01]  /*0280*/  IMAD.WIDE R8, R0, 0x4, R8 ;  /* 0x0000000400087825 */ /* 0x002fe200078e0208 */
[----:B--2---:R-:W-:-:S02]  /*0290*/  SEL R13, R13, RZ, P3 ;  /* 0x000000ff0d0d7207 */ /* 0x004fc40001800000 */
[----:B---3--:R-:W-:-:S04]  /*02a0*/  SEL R12, R12, RZ, P3 ;  /* 0x000000ff0c0c7207 */ /* 0x008fc80001800000 */
[C---:B------:R-:W-:Y:S01]  /*02b0*/  FSETP.GEU.AND P3, PT, R12.reuse, -R13, PT ;  /* 0x8000000d0c00720b */ /* 0x040fe20003f6e000 */
[----:B------:R-:W-:Y:S01]  /*02c0*/  FADD R13, R12, R13 ;  /* 0x0000000d0c0d7221 */ /* 0x000fe20000000000 */
[----:B----4-:R-:W-:-:S04]  /*02d0*/  SEL R11, R10, RZ, P2 ;  /* 0x000000ff0a0b7207 */ /* 0x010fc80001000000 */
[----:B------:R-:W-:Y:S01]  /*02e0*/  @P1 FSEL R11, R13, RZ, P3 ;  /* 0x000000ff0d0b1208 */ /* 0x000fe20001800000 */
[----:B------:R-:W-:Y:S06]  /*02f0*/  @P0 EXIT ;  /* 0x000000000000094d */ /* 0x000fec0003800000 */
[----:B------:R-:W-:Y:S01]  /*0300*/  STG.E desc[UR4][R8.64], R11 ;  /* 0x0000000b08007986 */ /* 0x000fe2000c101904 */
[----:B------:R-:W-:Y:S05]  /*0310*/  EXIT ;  /* 0x000000000000794d */ /* 0x000fea0003800000 */
.L_x_0:
[----:B------:R-:W-:-:S00]  /*0320*/  BRA `(.L_x_0) ;  /* 0xfffffffc00fc7947 */ /* 0x000fc0000383ffff */
[----:B------:R-:W-:-:S00]  /*0330*/  NOP ;  /* 0x0000000000007918 */ /* 0x000fc00000000000 */
        /* <DEDUP_REMOVED lines=12> */
.L_x_1:


//--------------------- .nv.constant0.triton_poi_fused_cat_3 --------------------------
	.section	.nv.constant0.triton_poi_fused_cat_3,"a",@progbits
	.sectionflags	@""
	.align	4
.nv.constant0.triton_poi_fused_cat_3:
	.zero		564
